//
// Generated by NVIDIA NVVM Compiler
//
// Compiler Build ID: CL-36424714
// Cuda compilation tools, release 13.0, V13.0.88
// Based on NVVM 20.0.0
//

.version 9.0
.target sm_100
.address_size 64

	// .globl	_Z7conv_1dPKfS0_Pfmm

.visible .entry _Z7conv_1dPKfS0_Pfmm(
	.param .u64 .ptr .align 1 _Z7conv_1dPKfS0_Pfmm_param_0,
	.param .u64 .ptr .align 1 _Z7conv_1dPKfS0_Pfmm_param_1,
	.param .u64 .ptr .align 1 _Z7conv_1dPKfS0_Pfmm_param_2,
	.param .u64 _Z7conv_1dPKfS0_Pfmm_param_3,
	.param .u64 _Z7conv_1dPKfS0_Pfmm_param_4
)
{
	.reg .pred 	%p<56>;
	.reg .b32 	%r<36>;
	.reg .b32 	%f<96>;
	.reg .b64 	%rd<96>;

	ld.param.u64 	%rd22, [_Z7conv_1dPKfS0_Pfmm_param_0];
	ld.param.u64 	%rd23, [_Z7conv_1dPKfS0_Pfmm_param_1];
	ld.param.u64 	%rd19, [_Z7conv_1dPKfS0_Pfmm_param_2];
	ld.param.u64 	%rd20, [_Z7conv_1dPKfS0_Pfmm_param_3];
	ld.param.u64 	%rd21, [_Z7conv_1dPKfS0_Pfmm_param_4];
	cvta.to.global.u64 	%rd1, %rd23;
	cvta.to.global.u64 	%rd2, %rd22;
	cvt.u32.u64 	%r22, %rd21;
	shr.u32 	%r23, %r22, 31;
	add.s32 	%r24, %r22, %r23;
	shr.s32 	%r25, %r24, 1;
	neg.s32 	%r1, %r25;
	mov.u32 	%r26, %ntid.x;
	mov.u32 	%r27, %ctaid.x;
	mul.lo.s32 	%r2, %r26, %r27;
	mov.u32 	%r3, %tid.x;
	add.s32 	%r28, %r2, %r3;
	cvt.u64.u32 	%rd3, %r28;
	setp.le.u64 	%p1, %rd20, %rd3;
	@%p1 bra 	$L__BB0_43;
	setp.eq.s64 	%p2, %rd21, 0;
	mov.f32 	%f75, 0f00000000;
	@%p2 bra 	$L__BB0_42;
	cvt.u32.u64 	%r29, %rd3;
	add.s32 	%r4, %r1, %r29;
	and.b64  	%rd4, %rd21, 7;
	setp.lt.u64 	%p3, %rd21, 8;
	mov.f32 	%f75, 0f00000000;
	mov.b64 	%rd94, 0;
	@%p3 bra 	$L__BB0_21;
	and.b64  	%rd94, %rd21, -8;
	neg.s64 	%rd6, %rd94;
	add.s32 	%r30, %r3, %r1;
	add.s32 	%r31, %r30, %r2;
	add.s32 	%r35, %r31, 3;
	mov.f32 	%f75, 0f00000000;
	mov.b64 	%rd92, 0;
	mov.u64 	%rd91, %rd1;
$L__BB0_4:
	.pragma "nounroll";
	add.s32 	%r7, %r35, -3;
	setp.lt.s32 	%p4, %r7, 0;
	cvt.s64.s32 	%rd26, %r7;
	setp.le.u64 	%p5, %rd20, %rd26;
	or.pred  	%p6, %p4, %p5;
	@%p6 bra 	$L__BB0_6;
	mul.wide.u32 	%rd27, %r7, 4;
	add.s64 	%rd28, %rd2, %rd27;
	ld.global.nc.f32 	%f42, [%rd28];
	ld.global.nc.f32 	%f43, [%rd91];
	fma.rn.f32 	%f75, %f42, %f43, %f75;
$L__BB0_6:
	add.s32 	%r8, %r35, -2;
	setp.lt.s32 	%p7, %r8, 0;
	cvt.s64.s32 	%rd29, %r8;
	setp.le.u64 	%p8, %rd20, %rd29;
	shl.b64 	%rd30, %rd92, 2;
	and.b64  	%rd31, %rd30, 17179869152;
	add.s64 	%rd9, %rd1, %rd31;
	or.pred  	%p9, %p7, %p8;
	@%p9 bra 	$L__BB0_8;
	mul.wide.u32 	%rd32, %r8, 4;
	add.s64 	%rd33, %rd2, %rd32;
	ld.global.nc.f32 	%f44, [%rd33];
	ld.global.nc.f32 	%f45, [%rd9+4];
	fma.rn.f32 	%f75, %f44, %f45, %f75;
$L__BB0_8:
	add.s32 	%r9, %r35, -1;
	setp.lt.s32 	%p10, %r9, 0;
	cvt.s64.s32 	%rd34, %r9;
	setp.le.u64 	%p11, %rd20, %rd34;
	or.pred  	%p12, %p10, %p11;
	@%p12 bra 	$L__BB0_10;
	mul.wide.u32 	%rd35, %r9, 4;
	add.s64 	%rd36, %rd2, %rd35;
	ld.global.nc.f32 	%f46, [%rd36];
	ld.global.nc.f32 	%f47, [%rd9+8];
	fma.rn.f32 	%f75, %f46, %f47, %f75;
$L__BB0_10:
	add.s32 	%r10, %r35, 4;
	setp.lt.s32 	%p13, %r35, 0;
	cvt.s64.s32 	%rd37, %r35;
	setp.le.u64 	%p14, %rd20, %rd37;
	or.pred  	%p15, %p13, %p14;
	@%p15 bra 	$L__BB0_12;
	mul.wide.u32 	%rd38, %r35, 4;
	add.s64 	%rd39, %rd2, %rd38;
	ld.global.nc.f32 	%f48, [%rd39];
	ld.global.nc.f32 	%f49, [%rd9+12];
	fma.rn.f32 	%f75, %f48, %f49, %f75;
$L__BB0_12:
	add.s32 	%r11, %r35, 1;
	setp.lt.s32 	%p16, %r11, 0;
	cvt.s64.s32 	%rd40, %r11;
	setp.le.u64 	%p17, %rd20, %rd40;
	or.pred  	%p18, %p16, %p17;
	@%p18 bra 	$L__BB0_14;
	mul.wide.u32 	%rd41, %r11, 4;
	add.s64 	%rd42, %rd2, %rd41;
	ld.global.nc.f32 	%f50, [%rd42];
	ld.global.nc.f32 	%f51, [%rd9+16];
	fma.rn.f32 	%f75, %f50, %f51, %f75;
$L__BB0_14:
	add.s32 	%r12, %r35, 2;
	setp.lt.s32 	%p19, %r12, 0;
	cvt.s64.s32 	%rd43, %r12;
	setp.le.u64 	%p20, %rd20, %rd43;
	or.pred  	%p21, %p19, %p20;
	@%p21 bra 	$L__BB0_16;
	mul.wide.u32 	%rd44, %r12, 4;
	add.s64 	%rd45, %rd2, %rd44;
	ld.global.nc.f32 	%f52, [%rd45];
	ld.global.nc.f32 	%f53, [%rd9+20];
	fma.rn.f32 	%f75, %f52, %f53, %f75;
$L__BB0_16:
	add.s32 	%r13, %r35, 3;
	setp.lt.s32 	%p22, %r13, 0;
	cvt.s64.s32 	%rd46, %r13;
	setp.le.u64 	%p23, %rd20, %rd46;
	or.pred  	%p24, %p22, %p23;
	@%p24 bra 	$L__BB0_18;
	mul.wide.u32 	%rd47, %r13, 4;
	add.s64 	%rd48, %rd2, %rd47;
	ld.global.nc.f32 	%f54, [%rd48];
	ld.global.nc.f32 	%f55, [%rd9+24];
	fma.rn.f32 	%f75, %f54, %f55, %f75;
$L__BB0_18:
	setp.lt.s32 	%p25, %r10, 0;
	cvt.s64.s32 	%rd49, %r10;
	setp.le.u64 	%p26, %rd20, %rd49;
	or.pred  	%p27, %p25, %p26;
	@%p27 bra 	$L__BB0_20;
	mul.wide.u32 	%rd50, %r10, 4;
	add.s64 	%rd51, %rd2, %rd50;
	ld.global.nc.f32 	%f56, [%rd51];
	ld.global.nc.f32 	%f57, [%rd9+28];
	fma.rn.f32 	%f75, %f56, %f57, %f75;
$L__BB0_20:
	add.s64 	%rd92, %rd92, 8;
	add.s64 	%rd52, %rd6, %rd92;
	add.s32 	%r35, %r35, 8;
	add.s64 	%rd91, %rd91, 32;
	setp.ne.s64 	%p28, %rd52, 0;
	@%p28 bra 	$L__BB0_4;
$L__BB0_21:
	setp.eq.s64 	%p29, %rd4, 0;
	@%p29 bra 	$L__BB0_42;
	and.b64  	%rd13, %rd21, 3;
	setp.lt.u64 	%p30, %rd4, 4;
	@%p30 bra 	$L__BB0_32;
	cvt.u32.u64 	%r32, %rd94;
	add.s32 	%r15, %r4, %r32;
	setp.lt.s32 	%p31, %r15, 0;
	cvt.s64.s32 	%rd53, %r15;
	setp.le.u64 	%p32, %rd20, %rd53;
	or.pred  	%p33, %p31, %p32;
	@%p33 bra 	$L__BB0_25;
	mul.wide.u32 	%rd54, %r15, 4;
	add.s64 	%rd55, %rd2, %rd54;
	ld.global.nc.f32 	%f59, [%rd55];
	shl.b64 	%rd56, %rd94, 2;
	add.s64 	%rd57, %rd1, %rd56;
	ld.global.nc.f32 	%f60, [%rd57];
	fma.rn.f32 	%f75, %f59, %f60, %f75;
$L__BB0_25:
	add.s32 	%r16, %r15, 1;
	setp.lt.s32 	%p34, %r16, 0;
	cvt.s64.s32 	%rd58, %r16;
	setp.le.u64 	%p35, %rd20, %rd58;
	shl.b64 	%rd59, %rd94, 2;
	and.b64  	%rd60, %rd59, 17179869180;
	add.s64 	%rd14, %rd1, %rd60;
	or.pred  	%p36, %p34, %p35;
	@%p36 bra 	$L__BB0_27;
	mul.wide.u32 	%rd61, %r16, 4;
	add.s64 	%rd62, %rd2, %rd61;
	ld.global.nc.f32 	%f61, [%rd62];
	ld.global.nc.f32 	%f62, [%rd14+4];
	fma.rn.f32 	%f75, %f61, %f62, %f75;
$L__BB0_27:
	add.s32 	%r17, %r15, 2;
	setp.lt.s32 	%p37, %r17, 0;
	cvt.s64.s32 	%rd63, %r17;
	setp.le.u64 	%p38, %rd20, %rd63;
	or.pred  	%p39, %p37, %p38;
	@%p39 bra 	$L__BB0_29;
	mul.wide.u32 	%rd64, %r17, 4;
	add.s64 	%rd65, %rd2, %rd64;
	ld.global.nc.f32 	%f63, [%rd65];
	ld.global.nc.f32 	%f64, [%rd14+8];
	fma.rn.f32 	%f75, %f63, %f64, %f75;
$L__BB0_29:
	add.s32 	%r18, %r15, 3;
	setp.lt.s32 	%p40, %r18, 0;
	cvt.s64.s32 	%rd66, %r18;
	setp.le.u64 	%p41, %rd20, %rd66;
	or.pred  	%p42, %p40, %p41;
	@%p42 bra 	$L__BB0_31;
	mul.wide.u32 	%rd67, %r18, 4;
	add.s64 	%rd68, %rd2, %rd67;
	ld.global.nc.f32 	%f65, [%rd68];
	ld.global.nc.f32 	%f66, [%rd14+12];
	fma.rn.f32 	%f75, %f65, %f66, %f75;
$L__BB0_31:
	add.s64 	%rd69, %rd94, 4;
	and.b64  	%rd94, %rd69, 4294967295;
$L__BB0_32:
	setp.eq.s64 	%p43, %rd13, 0;
	@%p43 bra 	$L__BB0_42;
	setp.eq.s64 	%p44, %rd13, 1;
	@%p44 bra 	$L__BB0_39;
	cvt.u32.u64 	%r33, %rd94;
	add.s32 	%r19, %r4, %r33;
	setp.lt.s32 	%p45, %r19, 0;
	cvt.s64.s32 	%rd70, %r19;
	setp.le.u64 	%p46, %rd20, %rd70;
	or.pred  	%p47, %p45, %p46;
	@%p47 bra 	$L__BB0_36;
	mul.wide.u32 	%rd71, %r19, 4;
	add.s64 	%rd72, %rd2, %rd71;
	ld.global.nc.f32 	%f68, [%rd72];
	shl.b64 	%rd73, %rd94, 2;
	add.s64 	%rd74, %rd1, %rd73;
	ld.global.nc.f32 	%f69, [%rd74];
	fma.rn.f32 	%f75, %f68, %f69, %f75;
$L__BB0_36:
	add.s32 	%r20, %r19, 1;
	setp.lt.s32 	%p48, %r20, 0;
	cvt.s64.s32 	%rd75, %r20;
	setp.le.u64 	%p49, %rd20, %rd75;
	or.pred  	%p50, %p48, %p49;
	@%p50 bra 	$L__BB0_38;
	mul.wide.u32 	%rd76, %r20, 4;
	add.s64 	%rd77, %rd2, %rd76;
	ld.global.nc.f32 	%f70, [%rd77];
	shl.b64 	%rd78, %rd94, 2;
	and.b64  	%rd79, %rd78, 17179869180;
	add.s64 	%rd80, %rd1, %rd79;
	ld.global.nc.f32 	%f71, [%rd80+4];
	fma.rn.f32 	%f75, %f70, %f71, %f75;
$L__BB0_38:
	add.s64 	%rd81, %rd94, 2;
	and.b64  	%rd94, %rd81, 4294967295;
$L__BB0_39:
	and.b64  	%rd82, %rd21, 1;
	setp.eq.b64 	%p51, %rd82, 1;
	not.pred 	%p52, %p51;
	@%p52 bra 	$L__BB0_42;
	cvt.u32.u64 	%r34, %rd94;
	add.s32 	%r21, %r4, %r34;
	setp.lt.s32 	%p53, %r21, 0;
	cvt.s64.s32 	%rd83, %r21;
	setp.le.u64 	%p54, %rd20, %rd83;
	or.pred  	%p55, %p53, %p54;
	@%p55 bra 	$L__BB0_42;
	mul.wide.u32 	%rd84, %r21, 4;
	add.s64 	%rd85, %rd2, %rd84;
	ld.global.nc.f32 	%f72, [%rd85];
	shl.b64 	%rd86, %rd94, 2;
	add.s64 	%rd87, %rd1, %rd86;
	ld.global.nc.f32 	%f73, [%rd87];
	fma.rn.f32 	%f75, %f72, %f73, %f75;
$L__BB0_42:
	cvta.to.global.u64 	%rd88, %rd19;
	shl.b64 	%rd89, %rd3, 2;
	add.s64 	%rd90, %rd88, %rd89;
	st.global.f32 	[%rd90], %f75;
$L__BB0_43:
	ret;

}


// ===== COMPILED SASS (sm_100) =====

	.target	sm_100

	.elftype	@"ET_EXEC"


//--------------------- .note.nv.tkinfo           --------------------------
	.section	.note.nv.tkinfo,"",@"SHT_NOTE"
	.sectionflags	@"SHF_NOTE_NV_TKINFO"
	.tkinfo
        /*0018*/ 	.word	0x00000002
        /*0030*/ 	.string	""
        /*0030*/ 	.string	"ptxas"
        /*0030*/ 	.string	"Cuda compilation tools, release 13.0, V13.0.88"
        /*0030*/ 	.string	"Build cuda_13.0.r13.0/compiler.36424714_0"
        /*0030*/ 	.string	"-arch sm_100 -m 64 "



//--------------------- .note.nv.cuinfo           --------------------------
	.section	.note.nv.cuinfo,"",@"SHT_NOTE"
	.sectionflags	@"SHF_NOTE_NV_CUINFO"
        /*0018*/ 	.short	0x0002
        /*001a*/ 	.short	0x0064
        /*001c*/ 	.short	0x0082
	.zero		2


//--------------------- .nv.info                  --------------------------
	.section	.nv.info,"",@"SHT_CUDA_INFO"
	.align	4


	//----- nvinfo : EIATTR_REGCOUNT
	.align		4
        /*0000*/ 	.byte	0x04, 0x2f
        /*0002*/ 	.short	(.L_1 - .L_0)
	.align		4
.L_0:
        /*0004*/ 	.word	index@(_Z7conv_1dPKfS0_Pfmm)
        /*0008*/ 	.word	0x00000020


	//----- nvinfo : EIATTR_FRAME_SIZE
	.align		4
.L_1:
        /*000c*/ 	.byte	0x04, 0x11
        /*000e*/ 	.short	(.L_3 - .L_2)
	.align		4
.L_2:
        /*0010*/ 	.word	index@(_Z7conv_1dPKfS0_Pfmm)
        /*0014*/ 	.word	0x00000000


	//----- nvinfo : EIATTR_MIN_STACK_SIZE
	.align		4
.L_3:
        /*0018*/ 	.byte	0x04, 0x12
        /*001a*/ 	.short	(.L_5 - .L_4)
	.align		4
.L_4:
        /*001c*/ 	.word	index@(_Z7conv_1dPKfS0_Pfmm)
        /*0020*/ 	.word	0x00000000
.L_5:


//--------------------- .nv.compat                --------------------------
	.section	.nv.compat,"",@"SHT_CUDA_COMPAT_INFO"
	.align	4
        /*0000*/ 	.byte	0x02, 0x09, 0x00, 0x00, 0x02, 0x02, 0x01, 0x00, 0x02, 0x05, 0x05, 0x00, 0x03, 0x07, 0x01, 0x01
        /*0010*/ 	.byte	0x02, 0x03, 0x00, 0x00, 0x02, 0x06, 0x01, 0x00, 0x04, 0x0b, 0x08, 0x00, 0x09, 0x00, 0x00, 0x00
        /*0020*/ 	.byte	0x00, 0x00, 0x00, 0x00


//--------------------- .nv.info._Z7conv_1dPKfS0_Pfmm --------------------------
	.section	.nv.info._Z7conv_1dPKfS0_Pfmm,"",@"SHT_CUDA_INFO"
	.sectionflags	@""
	.align	4


	//----- nvinfo : EIATTR_CUDA_API_VERSION
	.align		4
        /*0000*/ 	.byte	0x04, 0x37
        /*0002*/ 	.short	(.L_7 - .L_6)
.L_6:
        /*0004*/ 	.word	0x00000082


	//----- nvinfo : EIATTR_KPARAM_INFO
	.align		4
.L_7:
        /*0008*/ 	.byte	0x04, 0x17
        /*000a*/ 	.short	(.L_9 - .L_8)
.L_8:
        /*000c*/ 	.word	0x00000000
        /*0010*/ 	.short	0x0004
        /*0012*/ 	.short	0x0020
        /*0014*/ 	.byte	0x00, 0xf0, 0x21, 0x00


	//----- nvinfo : EIATTR_KPARAM_INFO
	.align		4
.L_9:
        /*0018*/ 	.byte	0x04, 0x17
        /*001a*/ 	.short	(.L_11 - .L_10)
.L_10:
        /*001c*/ 	.word	0x00000000
        /*0020*/ 	.short	0x0003
        /*0022*/ 	.short	0x0018
        /*0024*/ 	.byte	0x00, 0xf0, 0x21, 0x00


	//----- nvinfo : EIATTR_KPARAM_INFO
	.align		4
.L_11:
        /*0028*/ 	.byte	0x04, 0x17
        /*002a*/ 	.short	(.L_13 - .L_12)
.L_12:
        /*002c*/ 	.word	0x00000000
        /*0030*/ 	.short	0x0002
        /*0032*/ 	.short	0x0010
        /*0034*/ 	.byte	0x00, 0xf5, 0x21, 0x00


	//----- nvinfo : EIATTR_KPARAM_INFO
	.align		4
.L_13:
        /*0038*/ 	.byte	0x04, 0x17
        /*003a*/ 	.short	(.L_15 - .L_14)
.L_14:
        /*003c*/ 	.word	0x00000000
        /*0040*/ 	.short	0x0001
        /*0042*/ 	.short	0x0008
        /*0044*/ 	.byte	0x00, 0xf5, 0x21, 0x00


	//----- nvinfo : EIATTR_KPARAM_INFO
	.align		4
.L_15:
        /*0048*/ 	.byte	0x04, 0x17
        /*004a*/ 	.short	(.L_17 - .L_16)
.L_16:
        /*004c*/ 	.word	0x00000000
        /*0050*/ 	.short	0x0000
        /*0052*/ 	.short	0x0000
        /*0054*/ 	.byte	0x00, 0xf5, 0x21, 0x00


	//----- nvinfo : EIATTR_SPARSE_MMA_MASK
	.align		4
.L_17:
        /*0058*/ 	.byte	0x03, 0x50
        /*005a*/ 	.short	0x0000


	//----- nvinfo : EIATTR_MAXREG_COUNT
	.align		4
        /*005c*/ 	.byte	0x03, 0x1b
        /*005e*/ 	.short	0x00ff


	//----- nvinfo : EIATTR_MERCURY_ISA_VERSION
	.align		4
        /*0060*/ 	.byte	0x03, 0x5f
        /*0062*/ 	.short	0x0101


	//----- nvinfo : EIATTR_VRC_CTA_INIT_COUNT
	.align		4
        /*0064*/ 	.byte	0x02, 0x4a
	.zero		1
	.zero		1


	//----- nvinfo : EIATTR_EXIT_INSTR_OFFSETS
	.align		4
        /*0068*/ 	.byte	0x04, 0x1c
        /*006a*/ 	.short	(.L_19 - .L_18)


	//   ....[0]....
.L_18:
        /*006c*/ 	.word	0x00000090


	//   ....[1]....
        /*0070*/ 	.word	0x00001010


	//----- nvinfo : EIATTR_CRS_STACK_SIZE
	.align		4
.L_19:
        /*0074*/ 	.byte	0x04, 0x1e
        /*0076*/ 	.short	(.L_21 - .L_20)
.L_20:
        /*0078*/ 	.word	0x00000000


	//----- nvinfo : EIATTR_CBANK_PARAM_SIZE
	.align		4
.L_21:
        /*007c*/ 	.byte	0x03, 0x19
        /*007e*/ 	.short	0x0028


	//----- nvinfo : EIATTR_PARAM_CBANK
	.align		4
        /*0080*/ 	.byte	0x04, 0x0a
        /*0082*/ 	.short	(.L_23 - .L_22)
	.align		4
.L_22:
        /*0084*/ 	.word	index@(.nv.constant0._Z7conv_1dPKfS0_Pfmm)
        /*0088*/ 	.short	0x0380
        /*008a*/ 	.short	0x0028


	//----- nvinfo : EIATTR_SW_WAR
	.align		4
.L_23:
        /*008c*/ 	.byte	0x04, 0x36
        /*008e*/ 	.short	(.L_25 - .L_24)
.L_24:
        /*0090*/ 	.word	0x00000008
.L_25:


//--------------------- .nv.callgraph             --------------------------
	.section	.nv.callgraph,"",@"SHT_CUDA_CALLGRAPH"
	.align	4
	.sectionentsize	8
	.align		4
        /*0000*/ 	.word	0x00000000
	.align		4
        /*0004*/ 	.word	0xffffffff
	.align		4
        /*0008*/ 	.word	0x00000000
	.align		4
        /*000c*/ 	.word	0xfffffffe
	.align		4
        /*0010*/ 	.word	0x00000000
	.align		4
        /*0014*/ 	.word	0xfffffffd
	.align		4
        /*0018*/ 	.word	0x00000000
	.align		4
        /*001c*/ 	.word	0xfffffffc


//--------------------- .text._Z7conv_1dPKfS0_Pfmm --------------------------
	.section	.text._Z7conv_1dPKfS0_Pfmm,"ax",@progbits
	.align	128
        .global         _Z7conv_1dPKfS0_Pfmm
        .type           _Z7conv_1dPKfS0_Pfmm,@function
        .size           _Z7conv_1dPKfS0_Pfmm,(.L_x_7 - _Z7conv_1dPKfS0_Pfmm)
        .other          _Z7conv_1dPKfS0_Pfmm,@"STO_CUDA_ENTRY STV_DEFAULT"
_Z7conv_1dPKfS0_Pfmm:
.text._Z7conv_1dPKfS0_Pfmm:
[----:B------:R-:W-:Y:S01]  /*0000*/  LDC R1, c[0x0][0x37c] ;  /* 0x0000df00ff017b82 */ /* 0x000fe20000000800 */
[----:B------:R-:W0:Y:S07]  /*0010*/  S2R R8, SR_TID.X ;  /* 0x0000000000087919 */ /* 0x000e2e0000002100 */
[----:B------:R-:W1:Y:S01]  /*0020*/  S2UR UR4, SR_CTAID.X ;  /* 0x00000000000479c3 */ /* 0x000e620000002500 */
[----:B------:R-:W1:Y:S01]  /*0030*/  LDCU UR6, c[0x0][0x360] ;  /* 0x00006c00ff0677ac */ /* 0x000e620008000800 */
[----:B------:R-:W2:Y:S01]  /*0040*/  LDCU.64 UR10, c[0x0][0x398] ;  /* 0x00007300ff0a77ac */ /* 0x000ea20008000a00 */
[----:B-1----:R-:W-:-:S06]  /*0050*/  UIMAD UR6, UR6, UR4, URZ ;  /* 0x00000004060672a4 */ /* 0x002fcc000f8e02ff */
[----:B0-----:R-:W-:-:S05]  /*0060*/  VIADD R2, R8, UR6 ;  /* 0x0000000608027c36 */ /* 0x001fca0008000000 */
[----:B--2---:R-:W-:-:S04]  /*0070*/  ISETP.GE.U32.AND P0, PT, R2, UR10, PT ;  /* 0x0000000a02007c0c */ /* 0x004fc8000bf06070 */
[----:B------:R-:W-:-:S13]  /*0080*/  ISETP.GE.U32.AND.EX P0, PT, RZ, UR11, PT, P0 ;  /* 0x0000000bff007c0c */ /* 0x000fda000bf06100 */
[----:B------:R-:W-:Y:S05]  /*0090*/  @P0 EXIT ;  /* 0x000000000000094d */ /* 0x000fea0003800000 */
[----:B------:R-:W0:Y:S01]  /*00a0*/  LDC.64 R10, c[0x0][0x3a0] ;  /* 0x0000e800ff0a7b82 */ /* 0x000e220000000a00 */
[----:B------:R-:W1:Y:S01]  /*00b0*/  LDCU.64 UR12, c[0x0][0x358] ;  /* 0x00006b00ff0c77ac */ /* 0x000e620008000a00 */
[----:B------:R-:W-:Y:S01]  /*00c0*/  IMAD.MOV.U32 R0, RZ, RZ, RZ ;  /* 0x000000ffff007224 */ /* 0x000fe200078e00ff */
[----:B0-----:R-:W-:-:S04]  /*00d0*/  ISETP.NE.U32.AND P0, PT, R10, RZ, PT ;  /* 0x000000ff0a00720c */ /* 0x001fc80003f05070 */
[----:B------:R-:W-:-:S13]  /*00e0*/  ISETP.NE.AND.EX P0, PT, R11, RZ, PT, P0 ;  /* 0x000000ff0b00720c */ /* 0x000fda0003f05300 */
[----:B-1----:R-:W-:Y:S05]  /*00f0*/  @!P0 BRA `(.L_x_0) ;  /* 0x0000000c00b48947 */ /* 0x002fea0003800000 */
[C---:B------:R-:W-:Y:S01]  /*0100*/  ISETP.GE.U32.AND P1, PT, R10.reuse, 0x8, PT ;  /* 0x000000080a00780c */ /* 0x040fe20003f26070 */
[----:B------:R-:W-:Y:S01]  /*0110*/  IMAD.MOV.U32 R0, RZ, RZ, RZ ;  /* 0x000000ffff007224 */ /* 0x000fe200078e00ff */
[C---:B------:R-:W-:Y:S01]  /*0120*/  LOP3.LUT R3, R10.reuse, 0x7, RZ, 0xc0, !PT ;  /* 0x000000070a037812 */ /* 0x040fe200078ec0ff */
[----:B------:R-:W-:Y:S01]  /*0130*/  IMAD.MOV.U32 R27, RZ, RZ, RZ ;  /* 0x000000ffff1b7224 */ /* 0x000fe200078e00ff */
[----:B------:R-:W-:Y:S01]  /*0140*/  ISETP.GE.U32.AND.EX P1, PT, R11, RZ, PT, P1 ;  /* 0x000000ff0b00720c */ /* 0x000fe20003f26110 */
[----:B------:R-:W-:Y:S01]  /*0150*/  IMAD.MOV.U32 R4, RZ, RZ, RZ ;  /* 0x000000ffff047224 */ /* 0x000fe200078e00ff */
[----:B------:R-:W-:Y:S02]  /*0160*/  ISETP.NE.U32.AND P0, PT, R3, RZ, PT ;  /* 0x000000ff0300720c */ /* 0x000fe40003f05070 */
[----:B------:R-:W-:Y:S02]  /*0170*/  LEA.HI R5, R10, R10, RZ, 0x1 ;  /* 0x0000000a0a057211 */ /* 0x000fe400078f08ff */
[----:B------:R-:W-:-:S02]  /*0180*/  ISETP.NE.AND.EX P0, PT, RZ, RZ, PT, P0 ;  /* 0x000000ffff00720c */ /* 0x000fc40003f05300 */
[----:B------:R-:W-:-:S05]  /*0190*/  SHF.R.S32.HI R5, RZ, 0x1, R5 ;  /* 0x00000001ff057819 */ /* 0x000fca0000011405 */
[----:B------:R-:W-:Y:S06]  /*01a0*/  @!P1 BRA `(.L_x_1) ;  /* 0x0000000400b89947 */ /* 0x000fec0003800000 */
[----:B------:R-:W0:Y:S01]  /*01b0*/  LDC R4, c[0x0][0x3a4] ;  /* 0x0000e900ff047b82 */ /* 0x000e220000000800 */
[----:B------:R-:W-:Y:S01]  /*01c0*/  IADD3 R7, PT, PT, R8, UR6, -R5 ;  /* 0x0000000608077c10 */ /* 0x000fe2000fffe805 */
[----:B------:R-:W-:Y:S01]  /*01d0*/  IMAD.MOV.U32 R0, RZ, RZ, RZ ;  /* 0x000000ffff007224 */ /* 0x000fe200078e00ff */
[----:B------:R-:W-:Y:S01]  /*01e0*/  LOP3.LUT R27, R10, 0xfffffff8, RZ, 0xc0, !PT ;  /* 0xfffffff80a1b7812 */ /* 0x000fe200078ec0ff */
[----:B------:R-:W1:Y:S02]  /*01f0*/  LDCU.64 UR14, c[0x0][0x388] ;  /* 0x00007100ff0e77ac */ /* 0x000e640008000a00 */
[----:B------:R-:W-:Y:S02]  /*0200*/  VIADD R7, R7, 0x3 ;  /* 0x0000000307077836 */ /* 0x000fe40000000000 */
[----:B------:R-:W2:Y:S01]  /*0210*/  LDC R6, c[0x0][0x3a4] ;  /* 0x0000e900ff067b82 */ /* 0x000ea20000000800 */
[----:B------:R-:W3:Y:S01]  /*0220*/  LDCU.64 UR16, c[0x0][0x388] ;  /* 0x00007100ff1077ac */ /* 0x000ee20008000a00 */
[----:B------:R-:W4:Y:S01]  /*0230*/  LDCU.64 UR10, c[0x0][0x398] ;  /* 0x00007300ff0a77ac */ /* 0x000f220008000a00 */
[----:B------:R-:W-:Y:S01]  /*0240*/  UMOV UR4, URZ ;  /* 0x000000ff00047c82 */ /* 0x000fe20008000000 */
[----:B------:R-:W-:-:S05]  /*0250*/  UMOV UR5, URZ ;  /* 0x000000ff00057c82 */ /* 0x000fca0008000000 */
.L_x_2:
[C---:B------:R-:W-:Y:S01]  /*0260*/  VIADD R11, R7.reuse, 0xfffffffd ;  /* 0xfffffffd070b7836 */ /* 0x040fe20000000000 */
[----:B------:R-:W-:Y:S01]  /*0270*/  USHF.L.U32 UR7, UR4, 0x2, URZ ;  /* 0x0000000204077899 */ /* 0x000fe200080006ff */
[----:B------:R-:W-:Y:S01]  /*0280*/  VIADD R17, R7, 0xfffffffe ;  /* 0xfffffffe07117836 */ /* 0x000fe20000000000 */
[----:B------:R-:W-:Y:S01]  /*0290*/  USHF.L.U64.HI UR8, UR4, 0x2, UR5 ;  /* 0x0000000204087899 */ /* 0x000fe20008010205 */
[----:B-1----:R-:W-:Y:S01]  /*02a0*/  IMAD.U32 R12, RZ, RZ, UR14 ;  /* 0x0000000eff0c7e24 */ /* 0x002fe2000f8e00ff */
[----:B----4-:R-:W-:Y:S01]  /*02b0*/  ISETP.GE.U32.AND P3, PT, R11, UR10, PT ;  /* 0x0000000a0b007c0c */ /* 0x010fe2000bf66070 */
[----:B------:R-:W-:Y:S01]  /*02c0*/  IMAD.U32 R13, RZ, RZ, UR15 ;  /* 0x0000000fff0d7e24 */ /* 0x000fe2000f8e00ff */
[----:B------:R-:W-:Y:S01]  /*02d0*/  SHF.R.S32.HI R8, RZ, 0x1f, R11 ;  /* 0x0000001fff087819 */ /* 0x000fe2000001140b */
[----:B------:R-:W-:Y:S01]  /*02e0*/  ULOP3.LUT UR7, UR7, 0xffffffe0, URZ, 0xc0, !UPT ;  /* 0xffffffe007077892 */ /* 0x000fe2000f8ec0ff */
[----:B------:R-:W-:Y:S02]  /*02f0*/  ISETP.GE.U32.AND P2, PT, R17, UR10, PT ;  /* 0x0000000a11007c0c */ /* 0x000fe4000bf46070 */
[----:B------:R-:W-:-:S02]  /*0300*/  ISETP.GE.U32.AND.EX P3, PT, R8, UR11, PT, P3 ;  /* 0x0000000b08007c0c */ /* 0x000fc4000bf66130 */
[----:B------:R-:W-:Y:S02]  /*0310*/  SHF.R.S32.HI R8, RZ, 0x1f, R17 ;  /* 0x0000001fff087819 */ /* 0x000fe40000011411 */
[----:B------:R-:W-:Y:S02]  /*0320*/  ISETP.LT.OR P3, PT, R11, RZ, P3 ;  /* 0x000000ff0b00720c */ /* 0x000fe40001f61670 */
[----:B------:R-:W-:-:S04]  /*0330*/  ISETP.GE.U32.AND.EX P2, PT, R8, UR11, PT, P2 ;  /* 0x0000000b08007c0c */ /* 0x000fc8000bf46120 */
[----:B------:R-:W-:-:S07]  /*0340*/  ISETP.LT.OR P2, PT, R17, RZ, P2 ;  /* 0x000000ff1100720c */ /* 0x000fce0001741670 */
[----:B------:R-:W1:Y:S01]  /*0350*/  @!P3 LDC.64 R14, c[0x0][0x380] ;  /* 0x0000e000ff0ebb82 */ /* 0x000e620000000a00 */
[----:B------:R-:W4:Y:S07]  /*0360*/  @!P3 LDG.E.CONSTANT R12, desc[UR12][R12.64] ;  /* 0x0000000c0c0cb981 */ /* 0x000f2e000c1e9900 */
[----:B------:R-:W5:Y:S01]  /*0370*/  @!P2 LDC.64 R8, c[0x0][0x380] ;  /* 0x0000e000ff08ab82 */ /* 0x000f620000000a00 */
[----:B------:R-:W-:Y:S02]  /*0380*/  ULOP3.LUT UR8, UR8, 0x3, URZ, 0xc0, !UPT ;  /* 0x0000000308087892 */ /* 0x000fe4000f8ec0ff */
[----:B---3--:R-:W-:Y:S01]  /*0390*/  UIADD3 UR7, UP0, UPT, UR7, UR16, URZ ;  /* 0x0000001007077290 */ /* 0x008fe2000ff1e0ff */
[----:B-1----:R-:W-:-:S06]  /*03a0*/  @!P3 IMAD.WIDE.U32 R14, R11, 0x4, R14 ;  /* 0x000000040b0eb825 */ /* 0x002fcc00078e000e */
[----:B------:R1:W4:Y:S01]  /*03b0*/  @!P3 LDG.E.CONSTANT R15, desc[UR12][R14.64] ;  /* 0x0000000c0e0fb981 */ /* 0x000322000c1e9900 */
[----:B------:R-:W-:Y:S01]  /*03c0*/  UIADD3.X UR8, UPT, UPT, UR8, UR17, URZ, UP0, !UPT ;  /* 0x0000001108087290 */ /* 0x000fe200087fe4ff */
[----:B-----5:R-:W-:-:S04]  /*03d0*/  @!P2 IMAD.WIDE.U32 R8, R17, 0x4, R8 ;  /* 0x000000041108a825 */ /* 0x020fc800078e0008 */
[----:B------:R-:W-:Y:S01]  /*03e0*/  IMAD.U32 R10, RZ, RZ, UR7 ;  /* 0x00000007ff0a7e24 */ /* 0x000fe2000f8e00ff */
[----:B------:R3:W5:Y:S01]  /*03f0*/  @!P2 LDG.E.CONSTANT R21, desc[UR12][R8.64] ;  /* 0x0000000c0815a981 */ /* 0x000762000c1e9900 */
[----:B------:R-:W-:-:S05]  /*0400*/  IMAD.U32 R11, RZ, RZ, UR8 ;  /* 0x00000008ff0b7e24 */ /* 0x000fca000f8e00ff */
[----:B------:R-:W5:Y:S01]  /*0410*/  @!P2 LDG.E.CONSTANT R16, desc[UR12][R10.64+0x4] ;  /* 0x0000040c0a10a981 */ /* 0x000f62000c1e9900 */
[C---:B------:R-:W-:Y:S01]  /*0420*/  VIADD R17, R7.reuse, 0xffffffff ;  /* 0xffffffff07117836 */ /* 0x040fe20000000000 */
[----:B-1----:R-:W-:Y:S02]  /*0430*/  SHF.R.S32.HI R14, RZ, 0x1f, R7 ;  /* 0x0000001fff0e7819 */ /* 0x002fe40000011407 */
[----:B------:R-:W-:Y:S02]  /*0440*/  ISETP.GE.U32.AND P4, PT, R7, UR10, PT ;  /* 0x0000000a07007c0c */ /* 0x000fe4000bf86070 */
[----:B------:R-:W-:Y:S02]  /*0450*/  ISETP.GE.U32.AND P1, PT, R17, UR10, PT ;  /* 0x0000000a11007c0c */ /* 0x000fe4000bf26070 */
[----:B------:R-:W-:Y:S01]  /*0460*/  SHF.R.S32.HI R13, RZ, 0x1f, R17 ;  /* 0x0000001fff0d7819 */ /* 0x000fe20000011411 */
[----:B---3--:R-:W-:Y:S01]  /*0470*/  VIADD R8, R7, 0x2 ;  /* 0x0000000207087836 */ /* 0x008fe20000000000 */
[----:B------:R-:W-:-:S02]  /*0480*/  ISETP.GE.U32.AND.EX P4, PT, R14, UR11, PT, P4 ;  /* 0x0000000b0e007c0c */ /* 0x000fc4000bf86140 */
[----:B------:R-:W-:Y:S02]  /*0490*/  ISETP.GE.U32.AND.EX P1, PT, R13, UR11, PT, P1 ;  /* 0x0000000b0d007c0c */ /* 0x000fe4000bf26110 */
[----:B------:R-:W-:Y:S02]  /*04a0*/  SHF.R.S32.HI R13, RZ, 0x1f, R8 ;  /* 0x0000001fff0d7819 */ /* 0x000fe40000011408 */
[----:B------:R-:W-:Y:S01]  /*04b0*/  ISETP.LT.OR P1, PT, R17, RZ, P1 ;  /* 0x000000ff1100720c */ /* 0x000fe20000f21670 */
[C---:B------:R-:W-:Y:S02]  /*04c0*/  VIADD R29, R7.reuse, 0x1 ;  /* 0x00000001071d7836 */ /* 0x040fe40000000000 */
[----:B------:R-:W-:-:S03]  /*04d0*/  VIADD R9, R7, 0x3 ;  /* 0x0000000307097836 */ /* 0x000fc60000000000 */
[----:B------:R-:W-:Y:S01]  /*04e0*/  ISETP.GE.U32.AND P6, PT, R29, UR10, PT ;  /* 0x0000000a1d007c0c */ /* 0x000fe2000bfc6070 */
[----:B------:R-:W-:Y:S01]  /*04f0*/  VIADD R23, R7, 0x4 ;  /* 0x0000000407177836 */ /* 0x000fe20000000000 */
[----:B------:R-:W-:-:S05]  /*0500*/  SHF.R.S32.HI R14, RZ, 0x1f, R9 ;  /* 0x0000001fff0e7819 */ /* 0x000fca0000011409 */
[----:B------:R-:W1:Y:S01]  /*0510*/  @!P1 LDC.64 R24, c[0x0][0x380] ;  /* 0x0000e000ff189b82 */ /* 0x000e620000000a00 */
[----:B------:R-:W-:Y:S01]  /*0520*/  ISETP.GE.U32.AND P5, PT, R9, UR10, PT ;  /* 0x0000000a09007c0c */ /* 0x000fe2000bfa6070 */
[----:B------:R-:W3:Y:S03]  /*0530*/  @!P1 LDG.E.CONSTANT R22, desc[UR12][R10.64+0x8] ;  /* 0x0000080c0a169981 */ /* 0x000ee6000c1e9900 */
[----:B------:R-:W-:-:S04]  /*0540*/  ISETP.GE.U32.AND.EX P5, PT, R14, UR11, PT, P5 ;  /* 0x0000000b0e007c0c */ /* 0x000fc8000bfa6150 */
[----:B------:R-:W-:Y:S01]  /*0550*/  ISETP.LT.OR P5, PT, R9, RZ, P5 ;  /* 0x000000ff0900720c */ /* 0x000fe20002fa1670 */
[----:B-1----:R-:W-:-:S06]  /*0560*/  @!P1 IMAD.WIDE.U32 R24, R17, 0x4, R24 ;  /* 0x0000000411189825 */ /* 0x002fcc00078e0018 */
[----:B------:R-:W3:Y:S01]  /*0570*/  @!P1 LDG.E.CONSTANT R25, desc[UR12][R24.64] ;  /* 0x0000000c18199981 */ /* 0x000ee2000c1e9900 */
[----:B----4-:R-:W-:Y:S01]  /*0580*/  @!P3 FFMA R0, R15, R12, R0 ;  /* 0x0000000c0f00b223 */ /* 0x010fe20000000000 */
[----:B------:R-:W-:Y:S02]  /*0590*/  ISETP.LT.OR P3, PT, R7, RZ, P4 ;  /* 0x000000ff0700720c */ /* 0x000fe40002761670 */
[----:B------:R-:W-:-:S04]  /*05a0*/  ISETP.GE.U32.AND P4, PT, R8, UR10, PT ;  /* 0x0000000a08007c0c */ /* 0x000fc8000bf86070 */
[----:B------:R-:W-:Y:S02]  /*05b0*/  ISETP.GE.U32.AND.EX P4, PT, R13, UR11, PT, P4 ;  /* 0x0000000b0d007c0c */ /* 0x000fe4000bf86140 */
[----:B------:R-:W-:Y:S02]  /*05c0*/  SHF.R.S32.HI R12, RZ, 0x1f, R29 ;  /* 0x0000001fff0c7819 */ /* 0x000fe4000001141d */
[----:B------:R-:W-:Y:S02]  /*05d0*/  ISETP.LT.OR P4, PT, R8, RZ, P4 ;  /* 0x000000ff0800720c */ /* 0x000fe40002781670 */
[----:B------:R-:W-:Y:S01]  /*05e0*/  ISETP.GE.U32.AND.EX P6, PT, R12, UR11, PT, P6 ;  /* 0x0000000b0c007c0c */ /* 0x000fe2000bfc6160 */
[----:B------:R-:W1:Y:S03]  /*05f0*/  @!P3 LDC.64 R18, c[0x0][0x380] ;  /* 0x0000e000ff12bb82 */ /* 0x000e660000000a00 */
[----:B------:R-:W-:Y:S01]  /*0600*/  ISETP.LT.OR P6, PT, R29, RZ, P6 ;  /* 0x000000ff1d00720c */ /* 0x000fe200037c1670 */
[----:B-----5:R-:W-:Y:S01]  /*0610*/  @!P2 FFMA R0, R21, R16, R0 ;  /* 0x000000101500a223 */ /* 0x020fe20000000000 */
[----:B------:R-:W-:-:S02]  /*0620*/  ISETP.GE.U32.AND P2, PT, R23, UR10, PT ;  /* 0x0000000a17007c0c */ /* 0x000fc4000bf46070 */
[----:B------:R-:W-:Y:S01]  /*0630*/  SHF.R.S32.HI R12, RZ, 0x1f, R23 ;  /* 0x0000001fff0c7819 */ /* 0x000fe20000011417 */
[----:B------:R-:W4:Y:S03]  /*0640*/  @!P5 LDC.64 R16, c[0x0][0x380] ;  /* 0x0000e000ff10db82 */ /* 0x000f260000000a00 */
[----:B------:R-:W-:-:S05]  /*0650*/  ISETP.GE.U32.AND.EX P2, PT, R12, UR11, PT, P2 ;  /* 0x0000000b0c007c0c */ /* 0x000fca000bf46120 */
[----:B------:R-:W5:Y:S01]  /*0660*/  @!P4 LDC.64 R14, c[0x0][0x380] ;  /* 0x0000e000ff0ecb82 */ /* 0x000f620000000a00 */
[----:B------:R-:W-:-:S07]  /*0670*/  ISETP.LT.OR P2, PT, R23, RZ, P2 ;  /* 0x000000ff1700720c */ /* 0x000fce0001741670 */
[----:B------:R-:W0:Y:S01]  /*0680*/  @!P6 LDC.64 R12, c[0x0][0x380] ;  /* 0x0000e000ff0ceb82 */ /* 0x000e220000000a00 */
[----:B-1----:R-:W-:-:S06]  /*0690*/  @!P3 IMAD.WIDE.U32 R18, R7, 0x4, R18 ;  /* 0x000000040712b825 */ /* 0x002fcc00078e0012 */
[----:B------:R-:W2:Y:S01]  /*06a0*/  @!P3 LDG.E.CONSTANT R19, desc[UR12][R18.64] ;  /* 0x0000000c1213b981 */ /* 0x000ea2000c1e9900 */
[----:B------:R-:W1:Y:S01]  /*06b0*/  @!P2 LDC.64 R20, c[0x0][0x380] ;  /* 0x0000e000ff14ab82 */ /* 0x000e620000000a00 */
[----:B-----5:R-:W-:Y:S02]  /*06c0*/  @!P4 IMAD.WIDE.U32 R14, R8, 0x4, R14 ;  /* 0x00000004080ec825 */ /* 0x020fe400078e000e */
[----:B------:R-:W5:Y:S04]  /*06d0*/  @!P5 LDG.E.CONSTANT R18, desc[UR12][R10.64+0x18] ;  /* 0x0000180c0a12d981 */ /* 0x000f68000c1e9900 */
[----:B------:R-:W2:Y:S01]  /*06e0*/  @!P3 LDG.E.CONSTANT R8, desc[UR12][R10.64+0xc] ;  /* 0x00000c0c0a08b981 */ /* 0x000ea2000c1e9900 */
[----:B0-----:R-:W-:-:S03]  /*06f0*/  @!P6 IMAD.WIDE.U32 R12, R29, 0x4, R12 ;  /* 0x000000041d0ce825 */ /* 0x001fc600078e000c */
[----:B------:R-:W5:Y:S04]  /*0700*/  @!P4 LDG.E.CONSTANT R15, desc[UR12][R14.64] ;  /* 0x0000000c0e0fc981 */ /* 0x000f68000c1e9900 */
[----:B------:R-:W5:Y:S01]  /*0710*/  @!P6 LDG.E.CONSTANT R29, desc[UR12][R10.64+0x10] ;  /* 0x0000100c0a1de981 */ /* 0x000f62000c1e9900 */
[----:B----4-:R-:W-:-:S03]  /*0720*/  @!P5 IMAD.WIDE.U32 R16, R9, 0x4, R16 ;  /* 0x000000040910d825 */ /* 0x010fc600078e0010 */
[----:B------:R-:W5:Y:S01]  /*0730*/  @!P6 LDG.E.CONSTANT R13, desc[UR12][R12.64] ;  /* 0x0000000c0c0de981 */ /* 0x000f62000c1e9900 */
[----:B-1----:R-:W-:-:S03]  /*0740*/  @!P2 IMAD.WIDE.U32 R20, R23, 0x4, R20 ;  /* 0x000000041714a825 */ /* 0x002fc600078e0014 */
[----:B------:R-:W4:Y:S04]  /*0750*/  @!P4 LDG.E.CONSTANT R9, desc[UR12][R10.64+0x14] ;  /* 0x0000140c0a09c981 */ /* 0x000f28000c1e9900 */
[----:B------:R-:W4:Y:S04]  /*0760*/  @!P5 LDG.E.CONSTANT R17, desc[UR12][R16.64] ;  /* 0x0000000c1011d981 */ /* 0x000f28000c1e9900 */
[----:B------:R-:W4:Y:S04]  /*0770*/  @!P2 LDG.E.CONSTANT R23, desc[UR12][R10.64+0x1c] ;  /* 0x00001c0c0a17a981 */ /* 0x000f28000c1e9900 */
[----:B------:R-:W4:Y:S01]  /*0780*/  @!P2 LDG.E.CONSTANT R21, desc[UR12][R20.64] ;  /* 0x0000000c1415a981 */ /* 0x000f22000c1e9900 */
[----:B------:R-:W-:Y:S01]  /*0790*/  UIADD3 UR4, UP0, UPT, UR4, 0x8, URZ ;  /* 0x0000000804047890 */ /* 0x000fe2000ff1e0ff */
[----:B---3--:R-:W-:-:S03]  /*07a0*/  @!P1 FFMA R0, R25, R22, R0 ;  /* 0x0000001619009223 */ /* 0x008fc60000000000 */
[----:B------:R-:W-:Y:S02]  /*07b0*/  UIADD3.X UR5, UPT, UPT, URZ, UR5, URZ, UP0, !UPT ;  /* 0x00000005ff057290 */ /* 0x000fe400087fe4ff */
[----:B------:R-:W-:Y:S01]  /*07c0*/  UIADD3 UR14, UP0, UPT, UR14, 0x20, URZ ;  /* 0x000000200e0e7890 */ /* 0x000fe2000ff1e0ff */
[----:B------:R-:W-:-:S03]  /*07d0*/  VIADD R7, R7, 0x8 ;  /* 0x0000000807077836 */ /* 0x000fc60000000000 */
[----:B------:R-:W-:Y:S01]  /*07e0*/  UIADD3.X UR15, UPT, UPT, URZ, UR15, URZ, UP0, !UPT ;  /* 0x0000000fff0f7290 */ /* 0x000fe200087fe4ff */
[----:B--2---:R-:W-:Y:S01]  /*07f0*/  @!P3 FFMA R0, R19, R8, R0 ;  /* 0x000000081300b223 */ /* 0x004fe20000000000 */
[----:B------:R-:W-:-:S04]  /*0800*/  IADD3 R8, P3, PT, -R27, UR4, RZ ;  /* 0x000000041b087c10 */ /* 0x000fc8000ff7e1ff */
[----:B------:R-:W-:Y:S02]  /*0810*/  ISETP.NE.U32.AND P1, PT, R8, RZ, PT ;  /* 0x000000ff0800720c */ /* 0x000fe40003f25070 */
[----:B------:R-:W-:-:S04]  /*0820*/  IADD3.X R8, PT, PT, ~R6, UR5, RZ, P3, !PT ;  /* 0x0000000506087c10 */ /* 0x000fc80009ffe5ff */
[----:B------:R-:W-:Y:S01]  /*0830*/  ISETP.NE.AND.EX P1, PT, R8, RZ, PT, P1 ;  /* 0x000000ff0800720c */ /* 0x000fe20003f25310 */
[----:B-----5:R-:W-:-:S04]  /*0840*/  @!P6 FFMA R0, R13, R29, R0 ;  /* 0x0000001d0d00e223 */ /* 0x020fc80000000000 */
[----:B----4-:R-:W-:-:S04]  /*0850*/  @!P4 FFMA R0, R15, R9, R0 ;  /* 0x000000090f00c223 */ /* 0x010fc80000000000 */
[----:B------:R-:W-:-:S04]  /*0860*/  @!P5 FFMA R0, R17, R18, R0 ;  /* 0x000000121100d223 */ /* 0x000fc80000000000 */
[----:B------:R-:W-:Y:S01]  /*0870*/  @!P2 FFMA R0, R21, R23, R0 ;  /* 0x000000171500a223 */ /* 0x000fe20000000000 */
[----:B------:R-:W-:Y:S06]  /*0880*/  @P1 BRA `(.L_x_2) ;  /* 0xfffffff800741947 */ /* 0x000fec000383ffff */
.L_x_1:
[----:B------:R-:W-:Y:S01]  /*0890*/  IMAD.IADD R14, R2, 0x1, -R5 ;  /* 0x00000001020e7824 */ /* 0x000fe200078e0a05 */
[----:B------:R-:W-:Y:S06]  /*08a0*/  @!P0 BRA `(.L_x_0) ;  /* 0x0000000400c88947 */ /* 0x000fec0003800000 */
[----:B------:R-:W0:Y:S01]  /*08b0*/  LDCU UR4, c[0x0][0x3a0] ;  /* 0x00007400ff0477ac */ /* 0x000e220008000800 */
[----:B------:R-:W-:-:S04]  /*08c0*/  ISETP.GE.U32.AND P0, PT, R3, 0x4, PT ;  /* 0x000000040300780c */ /* 0x000fc80003f06070 */
[----:B------:R-:W-:Y:S01]  /*08d0*/  ISETP.GE.U32.AND.EX P0, PT, RZ, RZ, PT, P0 ;  /* 0x000000ffff00720c */ /* 0x000fe20003f06100 */
[----:B0-----:R-:W-:-:S04]  /*08e0*/  ULOP3.LUT UR5, UR4, 0x3, URZ, 0xc0, !UPT ;  /* 0x0000000304057892 */ /* 0x001fc8000f8ec0ff */
[----:B------:R-:W-:-:S04]  /*08f0*/  UISETP.NE.U32.AND UP0, UPT, UR5, URZ, UPT ;  /* 0x000000ff0500728c */ /* 0x000fc8000bf05070 */
[----:B------:R-:W-:-:S04]  /*0900*/  UISETP.NE.AND.EX UP0, UPT, URZ, URZ, UPT, UP0 ;  /* 0x000000ffff00728c */ /* 0x000fc8000bf05300 */
[----:B------:R-:W-:Y:S07]  /*0910*/  @!P0 BRA `(.L_x_3) ;  /* 0x0000000000cc8947 */ /* 0x000fee0003800000 */
[----:B------:R-:W-:Y:S01]  /*0920*/  IMAD.IADD R5, R14, 0x1, R27 ;  /* 0x000000010e057824 */ /* 0x000fe200078e021b */
[----:B------:R-:W0:Y:S01]  /*0930*/  LDCU.64 UR8, c[0x0][0x388] ;  /* 0x00007100ff0877ac */ /* 0x000e220008000a00 */
[C---:B------:R-:W-:Y:S01]  /*0940*/  IMAD.SHL.U32 R12, R27.reuse, 0x4, RZ ;  /* 0x000000041b0c7824 */ /* 0x040fe200078e00ff */
[----:B------:R-:W-:Y:S01]  /*0950*/  SHF.L.U64.HI R20, R27, 0x2, R4 ;  /* 0x000000021b147819 */ /* 0x000fe20000010204 */
[C---:B------:R-:W-:Y:S01]  /*0960*/  VIADD R13, R5.reuse, 0x1 ;  /* 0x00000001050d7836 */ /* 0x040fe20000000000 */
[C---:B------:R-:W-:Y:S01]  /*0970*/  ISETP.GE.U32.AND P0, PT, R5.reuse, UR10, PT ;  /* 0x0000000a05007c0c */ /* 0x040fe2000bf06070 */
[----:B------:R-:W-:Y:S01]  /*0980*/  VIADD R15, R5, 0x2 ;  /* 0x00000002050f7836 */ /* 0x000fe20000000000 */
[----:B------:R-:W-:Y:S02]  /*0990*/  SHF.R.S32.HI R3, RZ, 0x1f, R5 ;  /* 0x0000001fff037819 */ /* 0x000fe40000011405 */
[----:B------:R-:W-:Y:S02]  /*09a0*/  ISETP.GE.U32.AND P1, PT, R13, UR10, PT ;  /* 0x0000000a0d007c0c */ /* 0x000fe4000bf26070 */
[----:B------:R-:W-:-:S02]  /*09b0*/  SHF.R.S32.HI R6, RZ, 0x1f, R13 ;  /* 0x0000001fff067819 */ /* 0x000fc4000001140d */
[----:B------:R-:W-:Y:S01]  /*09c0*/  ISETP.GE.U32.AND.EX P0, PT, R3, UR11, PT, P0 ;  /* 0x0000000b03007c0c */ /* 0x000fe2000bf06100 */
[----:B------:R-:W-:Y:S01]  /*09d0*/  VIADD R3, R5, 0x3 ;  /* 0x0000000305037836 */ /* 0x000fe20000000000 */
[----:B------:R-:W-:Y:S02]  /*09e0*/  ISETP.GE.U32.AND.EX P1, PT, R6, UR11, PT, P1 ;  /* 0x0000000b06007c0c */ /* 0x000fe4000bf26110 */
[----:B------:R-:W-:Y:S02]  /*09f0*/  ISETP.GE.U32.AND P2, PT, R15, UR10, PT ;  /* 0x0000000a0f007c0c */ /* 0x000fe4000bf46070 */
[----:B------:R-:W-:Y:S02]  /*0a00*/  SHF.R.S32.HI R6, RZ, 0x1f, R15 ;  /* 0x0000001fff067819 */ /* 0x000fe4000001140f */
[----:B------:R-:W-:Y:S02]  /*0a10*/  ISETP.LT.OR P0, PT, R5, RZ, P0 ;  /* 0x000000ff0500720c */ /* 0x000fe40000701670 */
[----:B------:R-:W-:-:S02]  /*0a20*/  ISETP.GE.U32.AND.EX P2, PT, R6, UR11, PT, P2 ;  /* 0x0000000b06007c0c */ /* 0x000fc4000bf46120 */
[----:B------:R-:W-:Y:S02]  /*0a30*/  ISETP.LT.OR P1, PT, R13, RZ, P1 ;  /* 0x000000ff0d00720c */ /* 0x000fe40000f21670 */
[----:B------:R-:W-:Y:S02]  /*0a40*/  ISETP.GE.U32.AND P3, PT, R3, UR10, PT ;  /* 0x0000000a03007c0c */ /* 0x000fe4000bf66070 */
[----:B------:R-:W-:Y:S02]  /*0a50*/  SHF.R.S32.HI R6, RZ, 0x1f, R3 ;  /* 0x0000001fff067819 */ /* 0x000fe40000011403 */
[----:B------:R-:W-:Y:S02]  /*0a60*/  ISETP.LT.OR P2, PT, R15, RZ, P2 ;  /* 0x000000ff0f00720c */ /* 0x000fe40001741670 */
[----:B------:R-:W-:Y:S01]  /*0a70*/  ISETP.GE.U32.AND.EX P3, PT, R6, UR11, PT, P3 ;  /* 0x0000000b06007c0c */ /* 0x000fe2000bf66130 */
[----:B------:R-:W1:Y:S01]  /*0a80*/  @!P0 LDC.64 R18, c[0x0][0x380] ;  /* 0x0000e000ff128b82 */ /* 0x000e620000000a00 */
[----:B0-----:R-:W-:-:S02]  /*0a90*/  @!P0 LEA R10, P4, R27, UR8, 0x2 ;  /* 0x000000081b0a8c11 */ /* 0x001fc4000f8810ff */
[----:B------:R-:W-:Y:S02]  /*0aa0*/  ISETP.LT.OR P3, PT, R3, RZ, P3 ;  /* 0x000000ff0300720c */ /* 0x000fe40001f61670 */
[----:B------:R-:W-:Y:S02]  /*0ab0*/  LOP3.LUT R12, R12, 0xfffffffc, RZ, 0xc0, !PT ;  /* 0xfffffffc0c0c7812 */ /* 0x000fe400078ec0ff */
[----:B------:R-:W-:Y:S01]  /*0ac0*/  @!P0 LEA.HI.X R11, R27, UR9, R4, 0x2, P4 ;  /* 0x000000091b0b8c11 */ /* 0x000fe2000a0f1404 */
[----:B------:R-:W0:Y:S01]  /*0ad0*/  @!P1 LDC.64 R16, c[0x0][0x380] ;  /* 0x0000e000ff109b82 */ /* 0x000e220000000a00 */
[----:B------:R-:W-:Y:S02]  /*0ae0*/  LOP3.LUT R20, R20, 0x3, RZ, 0xc0, !PT ;  /* 0x0000000314147812 */ /* 0x000fe400078ec0ff */
[----:B------:R-:W-:Y:S01]  /*0af0*/  IADD3 R12, P5, PT, R12, UR8, RZ ;  /* 0x000000080c0c7c10 */ /* 0x000fe2000ffbe0ff */
[----:B------:R-:W2:Y:S04]  /*0b00*/  @!P0 LDG.E.CONSTANT R10, desc[UR12][R10.64] ;  /* 0x0000000c0a0a8981 */ /* 0x000ea8000c1e9900 */
[----:B------:R-:W3:Y:S08]  /*0b10*/  @!P2 LDC.64 R6, c[0x0][0x380] ;  /* 0x0000e000ff06ab82 */ /* 0x000ef00000000a00 */
[----:B------:R-:W4:Y:S01]  /*0b20*/  @!P3 LDC.64 R8, c[0x0][0x380] ;  /* 0x0000e000ff08bb82 */ /* 0x000f220000000a00 */
[----:B-1----:R-:W-:-:S06]  /*0b30*/  @!P0 IMAD.WIDE.U32 R4, R5, 0x4, R18 ;  /* 0x0000000405048825 */ /* 0x002fcc00078e0012 */
[----:B------:R1:W2:Y:S01]  /*0b40*/  @!P0 LDG.E.CONSTANT R5, desc[UR12][R4.64] ;  /* 0x0000000c04058981 */ /* 0x0002a2000c1e9900 */
[----:B0-----:R-:W-:Y:S01]  /*0b50*/  @!P1 IMAD.WIDE.U32 R16, R13, 0x4, R16 ;  /* 0x000000040d109825 */ /* 0x001fe200078e0010 */
[----:B------:R-:W-:-:S05]  /*0b60*/  IADD3.X R13, PT, PT, R20, UR9, RZ, P5, !PT ;  /* 0x00000009140d7c10 */ /* 0x000fca000affe4ff */
[----:B------:R-:W5:Y:S01]  /*0b70*/  @!P1 LDG.E.CONSTANT R17, desc[UR12][R16.64] ;  /* 0x0000000c10119981 */ /* 0x000f62000c1e9900 */
[----:B---3--:R-:W-:-:S03]  /*0b80*/  @!P2 IMAD.WIDE.U32 R6, R15, 0x4, R6 ;  /* 0x000000040f06a825 */ /* 0x008fc600078e0006 */
[----:B------:R-:W5:Y:S04]  /*0b90*/  @!P1 LDG.E.CONSTANT R15, desc[UR12][R12.64+0x4] ;  /* 0x0000040c0c0f9981 */ /* 0x000f68000c1e9900 */
[----:B------:R-:W3:Y:S01]  /*0ba0*/  @!P2 LDG.E.CONSTANT R7, desc[UR12][R6.64] ;  /* 0x0000000c0607a981 */ /* 0x000ee2000c1e9900 */
[----:B----4-:R-:W-:-:S03]  /*0bb0*/  @!P3 IMAD.WIDE.U32 R8, R3, 0x4, R8 ;  /* 0x000000040308b825 */ /* 0x010fc600078e0008 */
[----:B------:R-:W3:Y:S04]  /*0bc0*/  @!P2 LDG.E.CONSTANT R3, desc[UR12][R12.64+0x8] ;  /* 0x0000080c0c03a981 */ /* 0x000ee8000c1e9900 */
[----:B------:R-:W4:Y:S04]  /*0bd0*/  @!P3 LDG.E.CONSTANT R18, desc[UR12][R12.64+0xc] ;  /* 0x00000c0c0c12b981 */ /* 0x000f28000c1e9900 */
[----:B------:R-:W4:Y:S01]  /*0be0*/  @!P3 LDG.E.CONSTANT R9, desc[UR12][R8.64] ;  /* 0x0000000c0809b981 */ /* 0x000f22000c1e9900 */
[----:B------:R-:W-:Y:S02]  /*0bf0*/  VIADD R27, R27, 0x4 ;  /* 0x000000041b1b7836 */ /* 0x000fe40000000000 */
[----:B-1----:R-:W-:-:S02]  /*0c00*/  IMAD.MOV.U32 R4, RZ, RZ, RZ ;  /* 0x000000ffff047224 */ /* 0x002fc400078e00ff */
[----:B--2---:R-:W-:-:S04]  /*0c10*/  @!P0 FFMA R0, R5, R10, R0 ;  /* 0x0000000a05008223 */ /* 0x004fc80000000000 */
[----:B-----5:R-:W-:-:S04]  /*0c20*/  @!P1 FFMA R0, R17, R15, R0 ;  /* 0x0000000f11009223 */ /* 0x020fc80000000000 */
[----:B---3--:R-:W-:-:S04]  /*0c30*/  @!P2 FFMA R0, R7, R3, R0 ;  /* 0x000000030700a223 */ /* 0x008fc80000000000 */
[----:B----4-:R-:W-:-:S07]  /*0c40*/  @!P3 FFMA R0, R9, R18, R0 ;  /* 0x000000120900b223 */ /* 0x010fce0000000000 */
.L_x_3:
[----:B------:R-:W-:Y:S05]  /*0c50*/  BRA.U !UP0, `(.L_x_0) ;  /* 0x0000000108dc7547 */ /* 0x000fea000b800000 */
[----:B------:R-:W-:Y:S02]  /*0c60*/  UISETP.NE.U32.AND UP1, UPT, UR5, 0x1, UPT ;  /* 0x000000010500788c */ /* 0x000fe4000bf25070 */
[----:B------:R-:W-:Y:S02]  /*0c70*/  ULOP3.LUT UR4, UR4, 0x1, URZ, 0xc0, !UPT ;  /* 0x0000000104047892 */ /* 0x000fe4000f8ec0ff */
[----:B------:R-:W-:Y:S02]  /*0c80*/  UISETP.NE.AND.EX UP1, UPT, URZ, URZ, UPT, UP1 ;  /* 0x000000ffff00728c */ /* 0x000fe4000bf25310 */
[----:B------:R-:W-:-:S04]  /*0c90*/  UISETP.NE.U32.AND UP0, UPT, UR4, 0x1, UPT ;  /* 0x000000010400788c */ /* 0x000fc8000bf05070 */
[----:B------:R-:W-:-:S03]  /*0ca0*/  UISETP.NE.U32.AND.EX UP0, UPT, URZ, URZ, UPT, UP0 ;  /* 0x000000ffff00728c */ /* 0x000fc6000bf05100 */
[----:B------:R-:W-:Y:S08]  /*0cb0*/  BRA.U !UP1, `(.L_x_4) ;  /* 0x0000000109807547 */ /* 0x000ff0000b800000 */
[----:B------:R-:W-:-:S04]  /*0cc0*/  IMAD.IADD R5, R14, 0x1, R27 ;  /* 0x000000010e057824 */ /* 0x000fc800078e021b */
[C---:B------:R-:W-:Y:S01]  /*0cd0*/  VIADD R3, R5.reuse, 0x1 ;  /* 0x0000000105037836 */ /* 0x040fe20000000000 */
[----:B------:R-:W-:Y:S02]  /*0ce0*/  ISETP.GE.U32.AND P0, PT, R5, UR10, PT ;  /* 0x0000000a05007c0c */ /* 0x000fe4000bf06070 */
[----:B------:R-:W-:Y:S02]  /*0cf0*/  SHF.R.S32.HI R6, RZ, 0x1f, R5 ;  /* 0x0000001fff067819 */ /* 0x000fe40000011405 */
[----:B------:R-:W-:Y:S02]  /*0d00*/  ISETP.GE.U32.AND P1, PT, R3, UR10, PT ;  /* 0x0000000a03007c0c */ /* 0x000fe4000bf26070 */
[----:B------:R-:W-:Y:S02]  /*0d10*/  ISETP.GE.U32.AND.EX P0, PT, R6, UR11, PT, P0 ;  /* 0x0000000b06007c0c */ /* 0x000fe4000bf06100 */
[----:B------:R-:W-:Y:S02]  /*0d20*/  SHF.R.S32.HI R6, RZ, 0x1f, R3 ;  /* 0x0000001fff067819 */ /* 0x000fe40000011403 */
[----:B------:R-:W-:-:S02]  /*0d30*/  ISETP.LT.OR P0, PT, R5, RZ, P0 ;  /* 0x000000ff0500720c */ /* 0x000fc40000701670 */
[----:B------:R-:W-:-:S04]  /*0d40*/  ISETP.GE.U32.AND.EX P1, PT, R6, UR11, PT, P1 ;  /* 0x0000000b06007c0c */ /* 0x000fc8000bf26110 */
[----:B------:R-:W-:-:S07]  /*0d50*/  ISETP.LT.OR P1, PT, R3, RZ, P1 ;  /* 0x000000ff0300720c */ /* 0x000fce0000f21670 */
[----:B------:R-:W0:Y:S06]  /*0d60*/  @!P0 LDC.64 R10, c[0x0][0x388] ;  /* 0x0000e200ff0a8b82 */ /* 0x000e2c0000000a00 */
[----:B------:R-:W-:Y:S02]  /*0d70*/  @!P1 IMAD.SHL.U32 R15, R27, 0x4, RZ ;  /* 0x000000041b0f9824 */ /* 0x000fe400078e00ff */
[----:B------:R-:W1:Y:S03]  /*0d80*/  @!P1 LDC.64 R6, c[0x0][0x388] ;  /* 0x0000e200ff069b82 */ /* 0x000e660000000a00 */
[----:B------:R-:W-:-:S02]  /*0d90*/  @!P1 LOP3.LUT R17, R15, 0xfffffffc, RZ, 0xc0, !PT ;  /* 0xfffffffc0f119812 */ /* 0x000fc400078ec0ff */
[----:B------:R-:W-:-:S03]  /*0da0*/  @!P1 SHF.L.U64.HI R15, R27, 0x2, R4 ;  /* 0x000000021b0f9819 */ /* 0x000fc60000010204 */
[----:B------:R-:W2:Y:S08]  /*0db0*/  @!P0 LDC.64 R12, c[0x0][0x380] ;  /* 0x0000e000ff0c8b82 */ /* 0x000eb00000000a00 */
[----:B------:R-:W3:Y:S01]  /*0dc0*/  @!P1 LDC.64 R8, c[0x0][0x380] ;  /* 0x0000e000ff089b82 */ /* 0x000ee20000000a00 */
[----:B0-----:R-:W-:-:S04]  /*0dd0*/  @!P0 LEA R10, P2, R27, R10, 0x2 ;  /* 0x0000000a1b0a8211 */ /* 0x001fc800078410ff */
[----:B------:R-:W-:Y:S02]  /*0de0*/  @!P0 LEA.HI.X R11, R27, R11, R4, 0x2, P2 ;  /* 0x0000000b1b0b8211 */ /* 0x000fe400010f1404 */
[----:B------:R-:W-:Y:S02]  /*0df0*/  @!P1 LOP3.LUT R4, R15, 0x3, RZ, 0xc0, !PT ;  /* 0x000000030f049812 */ /* 0x000fe400078ec0ff */
[----:B-1----:R-:W-:Y:S02]  /*0e00*/  @!P1 IADD3 R6, P2, PT, R17, R6, RZ ;  /* 0x0000000611069210 */ /* 0x002fe40007f5e0ff */
[----:B------:R-:W4:Y:S03]  /*0e10*/  @!P0 LDG.E.CONSTANT R11, desc[UR12][R10.64] ;  /* 0x0000000c0a0b8981 */ /* 0x000f26000c1e9900 */
[----:B------:R-:W-:Y:S02]  /*0e20*/  @!P1 IMAD.X R7, R4, 0x1, R7, P2 ;  /* 0x0000000104079824 */ /* 0x000fe400010e0607 */
[----:B--2---:R-:W-:-:S03]  /*0e30*/  @!P0 IMAD.WIDE.U32 R12, R5, 0x4, R12 ;  /* 0x00000004050c8825 */ /* 0x004fc600078e000c */
[----:B------:R-:W2:Y:S04]  /*0e40*/  @!P1 LDG.E.CONSTANT R6, desc[UR12][R6.64+0x4] ;  /* 0x0000040c06069981 */ /* 0x000ea8000c1e9900 */
[----:B------:R-:W4:Y:S01]  /*0e50*/  @!P0 LDG.E.CONSTANT R13, desc[UR12][R12.64] ;  /* 0x0000000c0c0d8981 */ /* 0x000f22000c1e9900 */
[----:B---3--:R-:W-:-:S06]  /*0e60*/  @!P1 IMAD.WIDE.U32 R8, R3, 0x4, R8 ;  /* 0x0000000403089825 */ /* 0x008fcc00078e0008 */
[----:B------:R-:W2:Y:S01]  /*0e70*/  @!P1 LDG.E.CONSTANT R9, desc[UR12][R8.64] ;  /* 0x0000000c08099981 */ /* 0x000ea2000c1e9900 */
[----:B------:R-:W-:Y:S02]  /*0e80*/  VIADD R27, R27, 0x2 ;  /* 0x000000021b1b7836 */ /* 0x000fe40000000000 */
[----:B------:R-:W-:Y:S02]  /*0e90*/  IMAD.MOV.U32 R4, RZ, RZ, RZ ;  /* 0x000000ffff047224 */ /* 0x000fe400078e00ff */
[----:B----4-:R-:W-:-:S04]  /*0ea0*/  @!P0 FFMA R0, R11, R13, R0 ;  /* 0x0000000d0b008223 */ /* 0x010fc80000000000 */
[----:B--2---:R-:W-:-:S07]  /*0eb0*/  @!P1 FFMA R0, R9, R6, R0 ;  /* 0x0000000609009223 */ /* 0x004fce0000000000 */
.L_x_4:
[----:B------:R-:W-:Y:S05]  /*0ec0*/  BRA.U UP0, `(.L_x_0) ;  /* 0x0000000100407547 */ /* 0x000fea000b800000 */
[----:B------:R-:W-:Y:S01]  /*0ed0*/  IMAD.IADD R3, R14, 0x1, R27 ;  /* 0x000000010e037824 */ /* 0x000fe200078e021b */
[----:B------:R-:W-:Y:S04]  /*0ee0*/  BSSY.RECONVERGENT B0, `(.L_x_0) ;  /* 0x000000e000007945 */ /* 0x000fe80003800200 */
[----:B------:R-:W-:Y:S02]  /*0ef0*/  ISETP.GE.U32.AND P0, PT, R3, UR10, PT ;  /* 0x0000000a03007c0c */ /* 0x000fe4000bf06070 */
[----:B------:R-:W-:-:S04]  /*0f00*/  SHF.R.S32.HI R5, RZ, 0x1f, R3 ;  /* 0x0000001fff057819 */ /* 0x000fc80000011403 */
[----:B------:R-:W-:-:S04]  /*0f10*/  ISETP.GE.U32.AND.EX P0, PT, R5, UR11, PT, P0 ;  /* 0x0000000b05007c0c */ /* 0x000fc8000bf06100 */
[----:B------:R-:W-:-:S13]  /*0f20*/  ISETP.LT.OR P0, PT, R3, RZ, P0 ;  /* 0x000000ff0300720c */ /* 0x000fda0000701670 */
[----:B------:R-:W-:Y:S05]  /*0f30*/  @P0 BRA `(.L_x_5) ;  /* 0x0000000000200947 */ /* 0x000fea0003800000 */
[----:B------:R-:W0:Y:S08]  /*0f40*/  LDC.64 R8, c[0x0][0x388] ;  /* 0x0000e200ff087b82 */ /* 0x000e300000000a00 */
[----:B------:R-:W1:Y:S01]  /*0f50*/  LDC.64 R6, c[0x0][0x380] ;  /* 0x0000e000ff067b82 */ /* 0x000e620000000a00 */
[----:B0-----:R-:W-:-:S04]  /*0f60*/  LEA R8, P0, R27, R8, 0x2 ;  /* 0x000000081b087211 */ /* 0x001fc800078010ff */
[----:B------:R-:W-:Y:S01]  /*0f70*/  LEA.HI.X R9, R27, R9, R4, 0x2, P0 ;  /* 0x000000091b097211 */ /* 0x000fe200000f1404 */
[----:B-1----:R-:W-:-:S04]  /*0f80*/  IMAD.WIDE.U32 R6, R3, 0x4, R6 ;  /* 0x0000000403067825 */ /* 0x002fc800078e0006 */
[----:B------:R-:W2:Y:S04]  /*0f90*/  LDG.E.CONSTANT R8, desc[UR12][R8.64] ;  /* 0x0000000c08087981 */ /* 0x000ea8000c1e9900 */
[----:B------:R-:W2:Y:S02]  /*0fa0*/  LDG.E.CONSTANT R7, desc[UR12][R6.64] ;  /* 0x0000000c06077981 */ /* 0x000ea4000c1e9900 */
[----:B--2---:R-:W-:-:S07]  /*0fb0*/  FFMA R0, R7, R8, R0 ;  /* 0x0000000807007223 */ /* 0x004fce0000000000 */
.L_x_5:
[----:B------:R-:W-:Y:S05]  /*0fc0*/  BSYNC.RECONVERGENT B0 ;  /* 0x0000000000007941 */ /* 0x000fea0003800200 */
.L_x_0:
[----:B------:R-:W0:Y:S02]  /*0fd0*/  LDCU.64 UR4, c[0x0][0x390] ;  /* 0x00007200ff0477ac */ /* 0x000e240008000a00 */
[----:B0-----:R-:W-:-:S04]  /*0fe0*/  LEA R4, P0, R2, UR4, 0x2 ;  /* 0x0000000402047c11 */ /* 0x001fc8000f8010ff */
[----:B------:R-:W-:-:S05]  /*0ff0*/  LEA.HI.X R5, R2, UR5, RZ, 0x2, P0 ;  /* 0x0000000502057c11 */ /* 0x000fca00080f14ff */
[----:B------:R-:W-:Y:S01]  /*1000*/  STG.E desc[UR12][R4.64], R0 ;  /* 0x0000000004007986 */ /* 0x000fe2000c10190c */
[----:B------:R-:W-:Y:S05]  /*1010*/  EXIT ;  /* 0x000000000000794d */ /* 0x000fea0003800000 */
.L_x_6:
[----:B------:R-:W-:-:S00]  /*1020*/  BRA `(.L_x_6) ;  /* 0xfffffffc00fc7947 */ /* 0x000fc0000383ffff */
[----:B------:R-:W-:-:S00]  /*1030*/  NOP ;  /* 0x0000000000007918 */ /* 0x000fc00000000000 */
        /* <DEDUP_REMOVED lines=12> */
.L_x_7:


//--------------------- .nv.shared.reserved.0     --------------------------
	.section	.nv.shared.reserved.0,"aw",@nobits
	.weak		__nv_reservedSMEM_offset_0_alias
	.size		__nv_reservedSMEM_offset_0_alias, 0, 64
	.other		__nv_reservedSMEM_offset_0_alias,@"STO_CUDA_RESERVED_SHARED STV_DEFAULT"
__nv_reservedSMEM_offset_0_alias:
	.zero		0
	.zero		64


//--------------------- .nv.constant0._Z7conv_1dPKfS0_Pfmm --------------------------
	.section	.nv.constant0._Z7conv_1dPKfS0_Pfmm,"a",@progbits
	.sectionflags	@""
	.align	4
.nv.constant0._Z7conv_1dPKfS0_Pfmm:
	.zero		936


//--------------------- SYMBOLS --------------------------

	.type		.nv.reservedSmem.offset0,@object
	.size		.nv.reservedSmem.offset0,0x4
